//
// Generated by NVIDIA NVVM Compiler
//
// Compiler Build ID: CL-36424714
// Cuda compilation tools, release 13.0, V13.0.88
// Based on NVVM 20.0.0
//

.version 9.0
.target sm_100
.address_size 64

	// .globl	_Z16castImageTofloatPfPhiiii

.visible .entry _Z16castImageTofloatPfPhiiii(
	.param .u64 .ptr .align 1 _Z16castImageTofloatPfPhiiii_param_0,
	.param .u64 .ptr .align 1 _Z16castImageTofloatPfPhiiii_param_1,
	.param .u32 _Z16castImageTofloatPfPhiiii_param_2,
	.param .u32 _Z16castImageTofloatPfPhiiii_param_3,
	.param .u32 _Z16castImageTofloatPfPhiiii_param_4,
	.param .u32 _Z16castImageTofloatPfPhiiii_param_5
)
{
	.reg .pred 	%p<2>;
	.reg .b16 	%rs<2>;
	.reg .b32 	%r<6>;
	.reg .b32 	%f<3>;
	.reg .b64 	%rd<9>;

	ld.param.u64 	%rd1, [_Z16castImageTofloatPfPhiiii_param_0];
	ld.param.u64 	%rd2, [_Z16castImageTofloatPfPhiiii_param_1];
	ld.param.u32 	%r2, [_Z16castImageTofloatPfPhiiii_param_5];
	mov.u32 	%r3, %tid.x;
	mov.u32 	%r4, %ntid.x;
	mov.u32 	%r5, %ctaid.x;
	mad.lo.s32 	%r1, %r4, %r5, %r3;
	setp.ge.s32 	%p1, %r1, %r2;
	@%p1 bra 	$L__BB0_2;
	cvta.to.global.u64 	%rd3, %rd2;
	cvta.to.global.u64 	%rd4, %rd1;
	cvt.s64.s32 	%rd5, %r1;
	add.s64 	%rd6, %rd3, %rd5;
	ld.global.u8 	%rs1, [%rd6];
	cvt.rn.f32.u16 	%f1, %rs1;
	div.rn.f32 	%f2, %f1, 0f437F0000;
	mul.wide.s32 	%rd7, %r1, 4;
	add.s64 	%rd8, %rd4, %rd7;
	st.global.f32 	[%rd8], %f2;
$L__BB0_2:
	ret;

}


// ===== COMPILED SASS (sm_100) =====

	.target	sm_100

	.elftype	@"ET_EXEC"


//--------------------- .note.nv.tkinfo           --------------------------
	.section	.note.nv.tkinfo,"",@"SHT_NOTE"
	.sectionflags	@"SHF_NOTE_NV_TKINFO"
	.tkinfo
        /*0018*/ 	.word	0x00000002
        /*0030*/ 	.string	""
        /*0030*/ 	.string	"ptxas"
        /*0030*/ 	.string	"Cuda compilation tools, release 13.0, V13.0.88"
        /*0030*/ 	.string	"Build cuda_13.0.r13.0/compiler.36424714_0"
        /*0030*/ 	.string	"-arch sm_100 -m 64 "



//--------------------- .note.nv.cuinfo           --------------------------
	.section	.note.nv.cuinfo,"",@"SHT_NOTE"
	.sectionflags	@"SHF_NOTE_NV_CUINFO"
        /*0018*/ 	.short	0x0002
        /*001a*/ 	.short	0x0064
        /*001c*/ 	.short	0x0082
	.zero		2


//--------------------- .nv.info                  --------------------------
	.section	.nv.info,"",@"SHT_CUDA_INFO"
	.align	4


	//----- nvinfo : EIATTR_REGCOUNT
	.align		4
        /*0000*/ 	.byte	0x04, 0x2f
        /*0002*/ 	.short	(.L_1 - .L_0)
	.align		4
.L_0:
        /*0004*/ 	.word	index@(_Z16castImageTofloatPfPhiiii)
        /*0008*/ 	.word	0x0000000d


	//----- nvinfo : EIATTR_FRAME_SIZE
	.align		4
.L_1:
        /*000c*/ 	.byte	0x04, 0x11
        /*000e*/ 	.short	(.L_3 - .L_2)
	.align		4
.L_2:
        /*0010*/ 	.word	index@($__internal_0_$__cuda_sm3x_div_rn_noftz_f32_slowpath)
        /*0014*/ 	.word	0x00000000


	//----- nvinfo : EIATTR_FRAME_SIZE
	.align		4
.L_3:
        /*0018*/ 	.byte	0x04, 0x11
        /*001a*/ 	.short	(.L_5 - .L_4)
	.align		4
.L_4:
        /*001c*/ 	.word	index@(_Z16castImageTofloatPfPhiiii)
        /*0020*/ 	.word	0x00000000


	//----- nvinfo : EIATTR_MIN_STACK_SIZE
	.align		4
.L_5:
        /*0024*/ 	.byte	0x04, 0x12
        /*0026*/ 	.short	(.L_7 - .L_6)
	.align		4
.L_6:
        /*0028*/ 	.word	index@(_Z16castImageTofloatPfPhiiii)
        /*002c*/ 	.word	0x00000000
.L_7:


//--------------------- .nv.compat                --------------------------
	.section	.nv.compat,"",@"SHT_CUDA_COMPAT_INFO"
	.align	4
        /*0000*/ 	.byte	0x02, 0x09, 0x00, 0x00, 0x02, 0x02, 0x01, 0x00, 0x02, 0x05, 0x05, 0x00, 0x03, 0x07, 0x01, 0x01
        /*0010*/ 	.byte	0x02, 0x03, 0x00, 0x00, 0x02, 0x06, 0x01, 0x00, 0x04, 0x0b, 0x08, 0x00, 0x01, 0x00, 0x00, 0x00
        /*0020*/ 	.byte	0x00, 0x00, 0x00, 0x00


//--------------------- .nv.info._Z16castImageTofloatPfPhiiii --------------------------
	.section	.nv.info._Z16castImageTofloatPfPhiiii,"",@"SHT_CUDA_INFO"
	.sectionflags	@""
	.align	4


	//----- nvinfo : EIATTR_CUDA_API_VERSION
	.align		4
        /*0000*/ 	.byte	0x04, 0x37
        /*0002*/ 	.short	(.L_9 - .L_8)
.L_8:
        /*0004*/ 	.word	0x00000082


	//----- nvinfo : EIATTR_KPARAM_INFO
	.align		4
.L_9:
        /*0008*/ 	.byte	0x04, 0x17
        /*000a*/ 	.short	(.L_11 - .L_10)
.L_10:
        /*000c*/ 	.word	0x00000000
        /*0010*/ 	.short	0x0005
        /*0012*/ 	.short	0x001c
        /*0014*/ 	.byte	0x00, 0xf0, 0x11, 0x00


	//----- nvinfo : EIATTR_KPARAM_INFO
	.align		4
.L_11:
        /*0018*/ 	.byte	0x04, 0x17
        /*001a*/ 	.short	(.L_13 - .L_12)
.L_12:
        /*001c*/ 	.word	0x00000000
        /*0020*/ 	.short	0x0004
        /*0022*/ 	.short	0x0018
        /*0024*/ 	.byte	0x00, 0xf0, 0x11, 0x00


	//----- nvinfo : EIATTR_KPARAM_INFO
	.align		4
.L_13:
        /*0028*/ 	.byte	0x04, 0x17
        /*002a*/ 	.short	(.L_15 - .L_14)
.L_14:
        /*002c*/ 	.word	0x00000000
        /*0030*/ 	.short	0x0003
        /*0032*/ 	.short	0x0014
        /*0034*/ 	.byte	0x00, 0xf0, 0x11, 0x00


	//----- nvinfo : EIATTR_KPARAM_INFO
	.align		4
.L_15:
        /*0038*/ 	.byte	0x04, 0x17
        /*003a*/ 	.short	(.L_17 - .L_16)
.L_16:
        /*003c*/ 	.word	0x00000000
        /*0040*/ 	.short	0x0002
        /*0042*/ 	.short	0x0010
        /*0044*/ 	.byte	0x00, 0xf0, 0x11, 0x00


	//----- nvinfo : EIATTR_KPARAM_INFO
	.align		4
.L_17:
        /*0048*/ 	.byte	0x04, 0x17
        /*004a*/ 	.short	(.L_19 - .L_18)
.L_18:
        /*004c*/ 	.word	0x00000000
        /*0050*/ 	.short	0x0001
        /*0052*/ 	.short	0x0008
        /*0054*/ 	.byte	0x00, 0xf5, 0x21, 0x00


	//----- nvinfo : EIATTR_KPARAM_INFO
	.align		4
.L_19:
        /*0058*/ 	.byte	0x04, 0x17
        /*005a*/ 	.short	(.L_21 - .L_20)
.L_20:
        /*005c*/ 	.word	0x00000000
        /*0060*/ 	.short	0x0000
        /*0062*/ 	.short	0x0000
        /*0064*/ 	.byte	0x00, 0xf5, 0x21, 0x00


	//----- nvinfo : EIATTR_SPARSE_MMA_MASK
	.align		4
.L_21:
        /*0068*/ 	.byte	0x03, 0x50
        /*006a*/ 	.short	0x0000


	//----- nvinfo : EIATTR_MAXREG_COUNT
	.align		4
        /*006c*/ 	.byte	0x03, 0x1b
        /*006e*/ 	.short	0x00ff


	//----- nvinfo : EIATTR_MERCURY_ISA_VERSION
	.align		4
        /*0070*/ 	.byte	0x03, 0x5f
        /*0072*/ 	.short	0x0101


	//----- nvinfo : EIATTR_VRC_CTA_INIT_COUNT
	.align		4
        /*0074*/ 	.byte	0x02, 0x4a
	.zero		1
	.zero		1


	//----- nvinfo : EIATTR_EXIT_INSTR_OFFSETS
	.align		4
        /*0078*/ 	.byte	0x04, 0x1c
        /*007a*/ 	.short	(.L_23 - .L_22)


	//   ....[0]....
.L_22:
        /*007c*/ 	.word	0x00000070


	//   ....[1]....
        /*0080*/ 	.word	0x000001e0


	//----- nvinfo : EIATTR_CRS_STACK_SIZE
	.align		4
.L_23:
        /*0084*/ 	.byte	0x04, 0x1e
        /*0086*/ 	.short	(.L_25 - .L_24)
.L_24:
        /*0088*/ 	.word	0x00000000


	//----- nvinfo : EIATTR_CBANK_PARAM_SIZE
	.align		4
.L_25:
        /*008c*/ 	.byte	0x03, 0x19
        /*008e*/ 	.short	0x0020


	//----- nvinfo : EIATTR_PARAM_CBANK
	.align		4
        /*0090*/ 	.byte	0x04, 0x0a
        /*0092*/ 	.short	(.L_27 - .L_26)
	.align		4
.L_26:
        /*0094*/ 	.word	index@(.nv.constant0._Z16castImageTofloatPfPhiiii)
        /*0098*/ 	.short	0x0380
        /*009a*/ 	.short	0x0020


	//----- nvinfo : EIATTR_SW_WAR
	.align		4
.L_27:
        /*009c*/ 	.byte	0x04, 0x36
        /*009e*/ 	.short	(.L_29 - .L_28)
.L_28:
        /*00a0*/ 	.word	0x00000008
.L_29:


//--------------------- .nv.callgraph             --------------------------
	.section	.nv.callgraph,"",@"SHT_CUDA_CALLGRAPH"
	.align	4
	.sectionentsize	8
	.align		4
        /*0000*/ 	.word	0x00000000
	.align		4
        /*0004*/ 	.word	0xffffffff
	.align		4
        /*0008*/ 	.word	0x00000000
	.align		4
        /*000c*/ 	.word	0xfffffffe
	.align		4
        /*0010*/ 	.word	0x00000000
	.align		4
        /*0014*/ 	.word	0xfffffffd
	.align		4
        /*0018*/ 	.word	0x00000000
	.align		4
        /*001c*/ 	.word	0xfffffffc


//--------------------- .text._Z16castImageTofloatPfPhiiii --------------------------
	.section	.text._Z16castImageTofloatPfPhiiii,"ax",@progbits
	.align	128
        .global         _Z16castImageTofloatPfPhiiii
        .type           _Z16castImageTofloatPfPhiiii,@function
        .size           _Z16castImageTofloatPfPhiiii,(.L_x_15 - _Z16castImageTofloatPfPhiiii)
        .other          _Z16castImageTofloatPfPhiiii,@"STO_CUDA_ENTRY STV_DEFAULT"
_Z16castImageTofloatPfPhiiii:
.text._Z16castImageTofloatPfPhiiii:
[----:B------:R-:W-:Y:S01]  /*0000*/  LDC R1, c[0x0][0x37c] ;  /* 0x0000df00ff017b82 */ /* 0x000fe20000000800 */
[----:B------:R-:W0:Y:S01]  /*0010*/  S2R R2, SR_TID.X ;  /* 0x0000000000027919 */ /* 0x000e220000002100 */
[----:B------:R-:W0:Y:S01]  /*0020*/  LDCU UR4, c[0x0][0x360] ;  /* 0x00006c00ff0477ac */ /* 0x000e220008000800 */
[----:B------:R-:W0:Y:S01]  /*0030*/  S2R R3, SR_CTAID.X ;  /* 0x0000000000037919 */ /* 0x000e220000002500 */
[----:B------:R-:W1:Y:S01]  /*0040*/  LDCU UR5, c[0x0][0x39c] ;  /* 0x00007380ff0577ac */ /* 0x000e620008000800 */
[----:B0-----:R-:W-:-:S05]  /*0050*/  IMAD R2, R3, UR4, R2 ;  /* 0x0000000403027c24 */ /* 0x001fca000f8e0202 */
[----:B-1----:R-:W-:-:S13]  /*0060*/  ISETP.GE.AND P0, PT, R2, UR5, PT ;  /* 0x0000000502007c0c */ /* 0x002fda000bf06270 */
[----:B------:R-:W-:Y:S05]  /*0070*/  @P0 EXIT ;  /* 0x000000000000094d */ /* 0x000fea0003800000 */
[----:B------:R-:W0:Y:S01]  /*0080*/  LDCU.64 UR4, c[0x0][0x388] ;  /* 0x00007100ff0477ac */ /* 0x000e220008000a00 */
[----:B------:R-:W1:Y:S01]  /*0090*/  LDCU.64 UR6, c[0x0][0x358] ;  /* 0x00006b00ff0677ac */ /* 0x000e620008000a00 */
[----:B0-----:R-:W-:-:S04]  /*00a0*/  IADD3 R4, P0, PT, R2, UR4, RZ ;  /* 0x0000000402047c10 */ /* 0x001fc8000ff1e0ff */
[----:B------:R-:W-:-:S05]  /*00b0*/  LEA.HI.X.SX32 R5, R2, UR5, 0x1, P0 ;  /* 0x0000000502057c11 */ /* 0x000fca00080f0eff */
[----:B-1----:R-:W2:Y:S01]  /*00c0*/  LDG.E.U8 R0, desc[UR6][R4.64] ;  /* 0x0000000604007981 */ /* 0x002ea2000c1e1100 */
[----:B------:R-:W-:Y:S01]  /*00d0*/  IMAD.MOV.U32 R6, RZ, RZ, 0x3b808081 ;  /* 0x3b808081ff067424 */ /* 0x000fe200078e00ff */
[----:B------:R-:W-:Y:S01]  /*00e0*/  BSSY.RECONVERGENT B1, `(.L_x_0) ;  /* 0x000000c000017945 */ /* 0x000fe20003800200 */
[----:B------:R-:W-:-:S04]  /*00f0*/  IMAD.MOV.U32 R3, RZ, RZ, 0x437f0000 ;  /* 0x437f0000ff037424 */ /* 0x000fc800078e00ff */
[----:B------:R-:W-:-:S04]  /*0100*/  FFMA R3, R6, -R3, 1 ;  /* 0x3f80000006037423 */ /* 0x000fc80000000803 */
[----:B------:R-:W-:Y:S01]  /*0110*/  FFMA R3, R3, R6, 0.0039215688593685626984 ;  /* 0x3b80808103037423 */ /* 0x000fe20000000006 */
[----:B--2---:R-:W-:-:S04]  /*0120*/  I2FP.F32.U32 R0, R0 ;  /* 0x0000000000007245 */ /* 0x004fc80000201000 */
[----:B------:R-:W0:Y:S01]  /*0130*/  FCHK P0, R0, 255 ;  /* 0x437f000000007902 */ /* 0x000e220000000000 */
[----:B------:R-:W-:-:S04]  /*0140*/  FFMA R6, R0, R3, RZ ;  /* 0x0000000300067223 */ /* 0x000fc800000000ff */
[----:B------:R-:W-:-:S04]  /*0150*/  FFMA R7, R6, -255, R0 ;  /* 0xc37f000006077823 */ /* 0x000fc80000000000 */
[----:B------:R-:W-:Y:S01]  /*0160*/  FFMA R7, R3, R7, R6 ;  /* 0x0000000703077223 */ /* 0x000fe20000000006 */
[----:B0-----:R-:W-:Y:S06]  /*0170*/  @!P0 BRA `(.L_x_1) ;  /* 0x0000000000088947 */ /* 0x001fec0003800000 */
[----:B------:R-:W-:-:S07]  /*0180*/  MOV R4, 0x1a0 ;  /* 0x000001a000047802 */ /* 0x000fce0000000f00 */
[----:B------:R-:W-:Y:S05]  /*0190*/  CALL.REL.NOINC `($__internal_0_$__cuda_sm3x_div_rn_noftz_f32_slowpath) ;  /* 0x0000000000147944 */ /* 0x000fea0003c00000 */
.L_x_1:
[----:B------:R-:W-:Y:S05]  /*01a0*/  BSYNC.RECONVERGENT B1 ;  /* 0x0000000000017941 */ /* 0x000fea0003800200 */
.L_x_0:
[----:B------:R-:W0:Y:S02]  /*01b0*/  LDC.64 R4, c[0x0][0x380] ;  /* 0x0000e000ff047b82 */ /* 0x000e240000000a00 */
[----:B0-----:R-:W-:-:S05]  /*01c0*/  IMAD.WIDE R2, R2, 0x4, R4 ;  /* 0x0000000402027825 */ /* 0x001fca00078e0204 */
[----:B------:R-:W-:Y:S01]  /*01d0*/  STG.E desc[UR6][R2.64], R7 ;  /* 0x0000000702007986 */ /* 0x000fe2000c101906 */
[----:B------:R-:W-:Y:S05]  /*01e0*/  EXIT ;  /* 0x000000000000794d */ /* 0x000fea0003800000 */
        .weak           $__internal_0_$__cuda_sm3x_div_rn_noftz_f32_slowpath
        .type           $__internal_0_$__cuda_sm3x_div_rn_noftz_f32_slowpath,@function
        .size           $__internal_0_$__cuda_sm3x_div_rn_noftz_f32_slowpath,(.L_x_15 - $__internal_0_$__cuda_sm3x_div_rn_noftz_f32_slowpath)
$__internal_0_$__cuda_sm3x_div_rn_noftz_f32_slowpath:
[--C-:B------:R-:W-:Y:S01]  /*01f0*/  SHF.R.U32.HI R3, RZ, 0x17, R0.reuse ;  /* 0x00000017ff037819 */ /* 0x100fe20000011600 */
[----:B------:R-:W-:Y:S04]  /*0200*/  BSSY.RECONVERGENT B0, `(.L_x_2) ;  /* 0x000005c000007945 */ /* 0x000fe80003800200 */
[----:B------:R-:W-:Y:S01]  /*0210*/  BSSY.RELIABLE B2, `(.L_x_3) ;  /* 0x000001a000027945 */ /* 0x000fe20003800100 */
[----:B------:R-:W-:Y:S01]  /*0220*/  IMAD.MOV.U32 R5, RZ, RZ, R0 ;  /* 0x000000ffff057224 */ /* 0x000fe200078e0000 */
[----:B------:R-:W-:-:S05]  /*0230*/  LOP3.LUT R3, R3, 0xff, RZ, 0xc0, !PT ;  /* 0x000000ff03037812 */ /* 0x000fca00078ec0ff */
[----:B------:R-:W-:-:S05]  /*0240*/  VIADD R7, R3, 0xffffffff ;  /* 0xffffffff03077836 */ /* 0x000fca0000000000 */
[----:B------:R-:W-:-:S13]  /*0250*/  ISETP.GT.U32.OR P0, PT, R7, 0xfd, !PT ;  /* 0x000000fd0700780c */ /* 0x000fda0007f04470 */
[----:B------:R-:W-:Y:S01]  /*0260*/  @!P0 IMAD.MOV.U32 R6, RZ, RZ, RZ ;  /* 0x000000ffff068224 */ /* 0x000fe200078e00ff */
[----:B------:R-:W-:Y:S06]  /*0270*/  @!P0 BRA `(.L_x_4) ;  /* 0x00000000004c8947 */ /* 0x000fec0003800000 */
[----:B------:R-:W-:-:S13]  /*0280*/  FSETP.GTU.FTZ.AND P0, PT, |R0|, +INF , PT ;  /* 0x7f8000000000780b */ /* 0x000fda0003f1c200 */
[----:B------:R-:W-:Y:S05]  /*0290*/  @P0 BREAK.RELIABLE B2 ;  /* 0x0000000000020942 */ /* 0x000fea0003800100 */
[----:B------:R-:W-:Y:S05]  /*02a0*/  @P0 BRA `(.L_x_5) ;  /* 0x0000000400400947 */ /* 0x000fea0003800000 */
[----:B------:R-:W-:-:S05]  /*02b0*/  IMAD.MOV.U32 R6, RZ, RZ, 0x437f0000 ;  /* 0x437f0000ff067424 */ /* 0x000fca00078e00ff */
[----:B------:R-:W-:-:S13]  /*02c0*/  LOP3.LUT P0, RZ, R6, 0x7fffffff, R5, 0xc8, !PT ;  /* 0x7fffffff06ff7812 */ /* 0x000fda000780c805 */
[----:B------:R-:W-:Y:S05]  /*02d0*/  @!P0 BREAK.RELIABLE B2 ;  /* 0x0000000000028942 */ /* 0x000fea0003800100 */
[----:B------:R-:W-:Y:S05]  /*02e0*/  @!P0 BRA `(.L_x_6) ;  /* 0x0000000400288947 */ /* 0x000fea0003800000 */
[----:B------:R-:W-:-:S13]  /*02f0*/  LOP3.LUT P0, RZ, R5, 0x7fffffff, RZ, 0xc0, !PT ;  /* 0x7fffffff05ff7812 */ /* 0x000fda000780c0ff */
[----:B------:R-:W-:Y:S05]  /*0300*/  @!P0 BREAK.RELIABLE B2 ;  /* 0x0000000000028942 */ /* 0x000fea0003800100 */
[----:B------:R-:W-:Y:S05]  /*0310*/  @!P0 BRA `(.L_x_7) ;  /* 0x0000000400148947 */ /* 0x000fea0003800000 */
[----:B------:R-:W-:Y:S02]  /*0320*/  FSETP.NEU.FTZ.AND P0, PT, |R0|, +INF , PT ;  /* 0x7f8000000000780b */ /* 0x000fe40003f1d200 */
[----:B------:R-:W-:-:S04]  /*0330*/  LOP3.LUT P1, RZ, R6, 0x7fffffff, RZ, 0xc0, !PT ;  /* 0x7fffffff06ff7812 */ /* 0x000fc8000782c0ff */
[----:B------:R-:W-:-:S13]  /*0340*/  PLOP3.LUT P0, PT, P0, P1, PT, 0x2f, 0xf2 ;  /* 0x0000000000f2781c */ /* 0x000fda0000702577 */
[----:B------:R-:W-:Y:S05]  /*0350*/  @P0 BREAK.RELIABLE B2 ;  /* 0x0000000000020942 */ /* 0x000fea0003800100 */
[----:B------:R-:W-:Y:S05]  /*0360*/  @P0 BRA `(.L_x_8) ;  /* 0x0000000000f40947 */ /* 0x000fea0003800000 */
[----:B------:R-:W-:-:S13]  /*0370*/  ISETP.GE.AND P0, PT, R7, RZ, PT ;  /* 0x000000ff0700720c */ /* 0x000fda0003f06270 */
[----:B------:R-:W-:Y:S02]  /*0380*/  @P0 IMAD.MOV.U32 R6, RZ, RZ, RZ ;  /* 0x000000ffff060224 */ /* 0x000fe400078e00ff */
[----:B------:R-:W-:Y:S01]  /*0390*/  @!P0 FFMA R5, R0, 1.84467440737095516160e+19, RZ ;  /* 0x5f80000000058823 */ /* 0x000fe200000000ff */
[----:B------:R-:W-:-:S07]  /*03a0*/  @!P0 IMAD.MOV.U32 R6, RZ, RZ, -0x40 ;  /* 0xffffffc0ff068424 */ /* 0x000fce00078e00ff */
.L_x_4:
[----:B------:R-:W-:Y:S05]  /*03b0*/  BSYNC.RELIABLE B2 ;  /* 0x0000000000027941 */ /* 0x000fea0003800100 */
.L_x_3:
[----:B------:R-:W-:Y:S01]  /*03c0*/  UMOV UR4, 0x437f0000 ;  /* 0x437f000000047882 */ /* 0x000fe20000000000 */
[----:B------:R-:W-:Y:S01]  /*03d0*/  VIADD R3, R3, 0xffffff81 ;  /* 0xffffff8103037836 */ /* 0x000fe20000000000 */
[----:B------:R-:W-:Y:S01]  /*03e0*/  UIADD3 UR4, UPT, UPT, UR4, -0x3800000, URZ ;  /* 0xfc80000004047890 */ /* 0x000fe2000fffe0ff */
[----:B------:R-:W-:Y:S02]  /*03f0*/  BSSY.RECONVERGENT B2, `(.L_x_9) ;  /* 0x0000033000027945 */ /* 0x000fe40003800200 */
[----:B------:R-:W-:Y:S01]  /*0400*/  IMAD R0, R3, -0x800000, R5 ;  /* 0xff80000003007824 */ /* 0x000fe200078e0205 */
[----:B------:R-:W-:Y:S02]  /*0410*/  IADD3 R6, PT, PT, R6, -0x7, R3 ;  /* 0xfffffff906067810 */ /* 0x000fe40007ffe003 */
[----:B------:R-:W-:-:S03]  /*0420*/  FADD.FTZ R9, -RZ, -UR4 ;  /* 0x80000004ff097e21 */ /* 0x000fc60008010100 */
[----:B------:R-:W0:Y:S02]  /*0430*/  MUFU.RCP R7, UR4 ;  /* 0x0000000400077d08 */ /* 0x000e240008001000 */
[----:B0-----:R-:W-:-:S04]  /*0440*/  FFMA R8, R7, R9, 1 ;  /* 0x3f80000007087423 */ /* 0x001fc80000000009 */
[----:B------:R-:W-:-:S04]  /*0450*/  FFMA R7, R7, R8, R7 ;  /* 0x0000000807077223 */ /* 0x000fc80000000007 */
[----:B------:R-:W-:-:S04]  /*0460*/  FFMA R8, R0, R7, RZ ;  /* 0x0000000700087223 */ /* 0x000fc800000000ff */
[----:B------:R-:W-:-:S04]  /*0470*/  FFMA R5, R9, R8, R0 ;  /* 0x0000000809057223 */ /* 0x000fc80000000000 */
[----:B------:R-:W-:-:S04]  /*0480*/  FFMA R8, R7, R5, R8 ;  /* 0x0000000507087223 */ /* 0x000fc80000000008 */
[----:B------:R-:W-:-:S04]  /*0490*/  FFMA R9, R9, R8, R0 ;  /* 0x0000000809097223 */ /* 0x000fc80000000000 */
[----:B------:R-:W-:-:S05]  /*04a0*/  FFMA R5, R7, R9, R8 ;  /* 0x0000000907057223 */ /* 0x000fca0000000008 */
[----:B------:R-:W-:-:S04]  /*04b0*/  SHF.R.U32.HI R0, RZ, 0x17, R5 ;  /* 0x00000017ff007819 */ /* 0x000fc80000011605 */
[----:B------:R-:W-:-:S05]  /*04c0*/  LOP3.LUT R0, R0, 0xff, RZ, 0xc0, !PT ;  /* 0x000000ff00007812 */ /* 0x000fca00078ec0ff */
[----:B------:R-:W-:-:S04]  /*04d0*/  IMAD.IADD R10, R0, 0x1, R6 ;  /* 0x00000001000a7824 */ /* 0x000fc800078e0206 */
[----:B------:R-:W-:-:S05]  /*04e0*/  VIADD R0, R10, 0xffffffff ;  /* 0xffffffff0a007836 */ /* 0x000fca0000000000 */
[----:B------:R-:W-:-:S13]  /*04f0*/  ISETP.GE.U32.AND P0, PT, R0, 0xfe, PT ;  /* 0x000000fe0000780c */ /* 0x000fda0003f06070 */
[----:B------:R-:W-:Y:S05]  /*0500*/  @!P0 BRA `(.L_x_10) ;  /* 0x0000000000808947 */ /* 0x000fea0003800000 */
[----:B------:R-:W-:-:S13]  /*0510*/  ISETP.GT.AND P0, PT, R10, 0xfe, PT ;  /* 0x000000fe0a00780c */ /* 0x000fda0003f04270 */
[----:B------:R-:W-:Y:S05]  /*0520*/  @P0 BRA `(.L_x_11) ;  /* 0x00000000006c0947 */ /* 0x000fea0003800000 */
[----:B------:R-:W-:-:S13]  /*0530*/  ISETP.GE.AND P0, PT, R10, 0x1, PT ;  /* 0x000000010a00780c */ /* 0x000fda0003f06270 */
[----:B------:R-:W-:Y:S05]  /*0540*/  @P0 BRA `(.L_x_12) ;  /* 0x0000000000740947 */ /* 0x000fea0003800000 */
[----:B------:R-:W-:Y:S02]  /*0550*/  ISETP.GE.AND P0, PT, R10, -0x18, PT ;  /* 0xffffffe80a00780c */ /* 0x000fe40003f06270 */
[----:B------:R-:W-:-:S11]  /*0560*/  LOP3.LUT R5, R5, 0x80000000, RZ, 0xc0, !PT ;  /* 0x8000000005057812 */ /* 0x000fd600078ec0ff */
[----:B------:R-:W-:Y:S05]  /*0570*/  @!P0 BRA `(.L_x_12) ;  /* 0x0000000000688947 */ /* 0x000fea0003800000 */
[CCC-:B------:R-:W-:Y:S01]  /*0580*/  FFMA.RZ R0, R7.reuse, R9.reuse, R8.reuse ;  /* 0x0000000907007223 */ /* 0x1c0fe2000000c008 */
[C---:B------:R-:W-:Y:S01]  /*0590*/  VIADD R6, R10.reuse, 0x20 ;  /* 0x000000200a067836 */ /* 0x040fe20000000000 */
[C---:B------:R-:W-:Y:S02]  /*05a0*/  ISETP.NE.AND P2, PT, R10.reuse, RZ, PT ;  /* 0x000000ff0a00720c */ /* 0x040fe40003f45270 */
[----:B------:R-:W-:Y:S02]  /*05b0*/  ISETP.NE.AND P1, PT, R10, RZ, PT ;  /* 0x000000ff0a00720c */ /* 0x000fe40003f25270 */
[----:B------:R-:W-:Y:S01]  /*05c0*/  LOP3.LUT R3, R0, 0x7fffff, RZ, 0xc0, !PT ;  /* 0x007fffff00037812 */ /* 0x000fe200078ec0ff */
[CCC-:B------:R-:W-:Y:S01]  /*05d0*/  FFMA.RP R0, R7.reuse, R9.reuse, R8.reuse ;  /* 0x0000000907007223 */ /* 0x1c0fe20000008008 */
[----:B------:R-:W-:Y:S01]  /*05e0*/  FFMA.RM R7, R7, R9, R8 ;  /* 0x0000000907077223 */ /* 0x000fe20000004008 */
[----:B------:R-:W-:Y:S01]  /*05f0*/  IMAD.MOV R8, RZ, RZ, -R10 ;  /* 0x000000ffff087224 */ /* 0x000fe200078e0a0a */
[----:B------:R-:W-:-:S03]  /*0600*/  LOP3.LUT R3, R3, 0x800000, RZ, 0xfc, !PT ;  /* 0x0080000003037812 */ /* 0x000fc600078efcff */
[----:B------:R-:W-:Y:S02]  /*0610*/  FSETP.NEU.FTZ.AND P0, PT, R0, R7, PT ;  /* 0x000000070000720b */ /* 0x000fe40003f1d000 */
[----:B------:R-:W-:Y:S02]  /*0620*/  SHF.L.U32 R6, R3, R6, RZ ;  /* 0x0000000603067219 */ /* 0x000fe400000006ff */
[----:B------:R-:W-:Y:S02]  /*0630*/  SEL R0, R8, RZ, P2 ;  /* 0x000000ff08007207 */ /* 0x000fe40001000000 */
[----:B------:R-:W-:Y:S02]  /*0640*/  ISETP.NE.AND P1, PT, R6, RZ, P1 ;  /* 0x000000ff0600720c */ /* 0x000fe40000f25270 */
[----:B------:R-:W-:Y:S02]  /*0650*/  SHF.R.U32.HI R0, RZ, R0, R3 ;  /* 0x00000000ff007219 */ /* 0x000fe40000011603 */
[----:B------:R-:W-:-:S02]  /*0660*/  PLOP3.LUT P0, PT, P0, P1, PT, 0xf8, 0x8f ;  /* 0x00000000008f781c */ /* 0x000fc40000703f70 */
[----:B------:R-:W-:Y:S02]  /*0670*/  SHF.R.U32.HI R6, RZ, 0x1, R0 ;  /* 0x00000001ff067819 */ /* 0x000fe40000011600 */
[----:B------:R-:W-:-:S04]  /*0680*/  SEL R3, RZ, 0x1, !P0 ;  /* 0x00000001ff037807 */ /* 0x000fc80004000000 */
[----:B------:R-:W-:-:S04]  /*0690*/  LOP3.LUT R3, R3, 0x1, R6, 0xf8, !PT ;  /* 0x0000000103037812 */ /* 0x000fc800078ef806 */
[----:B------:R-:W-:-:S05]  /*06a0*/  LOP3.LUT R3, R3, R0, RZ, 0xc0, !PT ;  /* 0x0000000003037212 */ /* 0x000fca00078ec0ff */
[----:B------:R-:W-:-:S05]  /*06b0*/  IMAD.IADD R6, R6, 0x1, R3 ;  /* 0x0000000106067824 */ /* 0x000fca00078e0203 */
[----:B------:R-:W-:Y:S01]  /*06c0*/  LOP3.LUT R5, R6, R5, RZ, 0xfc, !PT ;  /* 0x0000000506057212 */ /* 0x000fe200078efcff */
[----:B------:R-:W-:Y:S06]  /*06d0*/  BRA `(.L_x_12) ;  /* 0x0000000000107947 */ /* 0x000fec0003800000 */
.L_x_11:
[----:B------:R-:W-:-:S04]  /*06e0*/  LOP3.LUT R5, R5, 0x80000000, RZ, 0xc0, !PT ;  /* 0x8000000005057812 */ /* 0x000fc800078ec0ff */
[----:B------:R-:W-:Y:S01]  /*06f0*/  LOP3.LUT R5, R5, 0x7f800000, RZ, 0xfc, !PT ;  /* 0x7f80000005057812 */ /* 0x000fe200078efcff */
[----:B------:R-:W-:Y:S06]  /*0700*/  BRA `(.L_x_12) ;  /* 0x0000000000047947 */ /* 0x000fec0003800000 */
.L_x_10:
[----:B------:R-:W-:-:S07]  /*0710*/  IMAD R5, R6, 0x800000, R5 ;  /* 0x0080000006057824 */ /* 0x000fce00078e0205 */
.L_x_12:
[----:B------:R-:W-:Y:S05]  /*0720*/  BSYNC.RECONVERGENT B2 ;  /* 0x0000000000027941 */ /* 0x000fea0003800200 */
.L_x_9:
[----:B------:R-:W-:Y:S05]  /*0730*/  BRA `(.L_x_13) ;  /* 0x0000000000207947 */ /* 0x000fea0003800000 */
.L_x_8:
[----:B------:R-:W-:-:S04]  /*0740*/  LOP3.LUT R5, R6, 0x80000000, R5, 0x48, !PT ;  /* 0x8000000006057812 */ /* 0x000fc800078e4805 */
[----:B------:R-:W-:Y:S01]  /*0750*/  LOP3.LUT R5, R5, 0x7f800000, RZ, 0xfc, !PT ;  /* 0x7f80000005057812 */ /* 0x000fe200078efcff */
[----:B------:R-:W-:Y:S06]  /*0760*/  BRA `(.L_x_13) ;  /* 0x0000000000147947 */ /* 0x000fec0003800000 */
.L_x_7:
[----:B------:R-:W-:Y:S01]  /*0770*/  LOP3.LUT R5, R6, 0x80000000, R5, 0x48, !PT ;  /* 0x8000000006057812 */ /* 0x000fe200078e4805 */
[----:B------:R-:W-:Y:S06]  /*0780*/  BRA `(.L_x_13) ;  /* 0x00000000000c7947 */ /* 0x000fec0003800000 */
.L_x_6:
[----:B------:R-:W0:Y:S01]  /*0790*/  MUFU.RSQ R5, -QNAN ;  /* 0xffc0000000057908 */ /* 0x000e220000001400 */
[----:B------:R-:W-:Y:S05]  /*07a0*/  BRA `(.L_x_13) ;  /* 0x0000000000047947 */ /* 0x000fea0003800000 */
.L_x_5:
[----:B------:R-:W-:-:S07]  /*07b0*/  FADD.FTZ R5, R0, 255 ;  /* 0x437f000000057421 */ /* 0x000fce0000010000 */
.L_x_13:
[----:B------:R-:W-:Y:S05]  /*07c0*/  BSYNC.RECONVERGENT B0 ;  /* 0x0000000000007941 */ /* 0x000fea0003800200 */
.L_x_2:
[----:B0-----:R-:W-:Y:S02]  /*07d0*/  IMAD.MOV.U32 R7, RZ, RZ, R5 ;  /* 0x000000ffff077224 */ /* 0x001fe400078e0005 */
[----:B------:R-:W-:-:S04]  /*07e0*/  IMAD.MOV.U32 R5, RZ, RZ, 0x0 ;  /* 0x00000000ff057424 */ /* 0x000fc800078e00ff */
[----:B------:R-:W-:Y:S05]  /*07f0*/  RET.REL.NODEC R4 `(_Z16castImageTofloatPfPhiiii) ;  /* 0xfffffff804007950 */ /* 0x000fea0003c3ffff */
.L_x_14:
[----:B------:R-:W-:-:S00]  /*0800*/  BRA `(.L_x_14) ;  /* 0xfffffffc00fc7947 */ /* 0x000fc0000383ffff */
[----:B------:R-:W-:-:S00]  /*0810*/  NOP ;  /* 0x0000000000007918 */ /* 0x000fc00000000000 */
        /* <DEDUP_REMOVED lines=14> */
.L_x_15:


//--------------------- .nv.shared.reserved.0     --------------------------
	.section	.nv.shared.reserved.0,"aw",@nobits
	.weak		__nv_reservedSMEM_offset_0_alias
	.size		__nv_reservedSMEM_offset_0_alias, 0, 64
	.other		__nv_reservedSMEM_offset_0_alias,@"STO_CUDA_RESERVED_SHARED STV_DEFAULT"
__nv_reservedSMEM_offset_0_alias:
	.zero		0
	.zero		64


//--------------------- .nv.constant0._Z16castImageTofloatPfPhiiii --------------------------
	.section	.nv.constant0._Z16castImageTofloatPfPhiiii,"a",@progbits
	.sectionflags	@""
	.align	4
.nv.constant0._Z16castImageTofloatPfPhiiii:
	.zero		928


//--------------------- SYMBOLS --------------------------

	.type		.nv.reservedSmem.offset0,@object
	.size		.nv.reservedSmem.offset0,0x4
